//
// Generated by NVIDIA NVVM Compiler
//
// Compiler Build ID: CL-36424714
// Cuda compilation tools, release 13.0, V13.0.88
// Based on NVVM 20.0.0
//

.version 9.0
.target sm_100
.address_size 64

	// .globl	_Z4testxx

.visible .entry _Z4testxx(
	.param .u64 _Z4testxx_param_0,
	.param .u64 _Z4testxx_param_1
)
{


	ret;

}


// ===== COMPILED SASS (sm_100) =====

	.target	sm_100

	.elftype	@"ET_EXEC"


//--------------------- .note.nv.tkinfo           --------------------------
	.section	.note.nv.tkinfo,"",@"SHT_NOTE"
	.sectionflags	@"SHF_NOTE_NV_TKINFO"
	.tkinfo
        /*0018*/ 	.word	0x00000002
        /*0030*/ 	.string	""
        /*0030*/ 	.string	"ptxas"
        /*0030*/ 	.string	"Cuda compilation tools, release 13.0, V13.0.88"
        /*0030*/ 	.string	"Build cuda_13.0.r13.0/compiler.36424714_0"
        /*0030*/ 	.string	"-arch sm_100 -m 64 "



//--------------------- .note.nv.cuinfo           --------------------------
	.section	.note.nv.cuinfo,"",@"SHT_NOTE"
	.sectionflags	@"SHF_NOTE_NV_CUINFO"
        /*0018*/ 	.short	0x0002
        /*001a*/ 	.short	0x0064
        /*001c*/ 	.short	0x0082
	.zero		2


//--------------------- .nv.info                  --------------------------
	.section	.nv.info,"",@"SHT_CUDA_INFO"
	.align	4


	//----- nvinfo : EIATTR_REGCOUNT
	.align		4
        /*0000*/ 	.byte	0x04, 0x2f
        /*0002*/ 	.short	(.L_1 - .L_0)
	.align		4
.L_0:
        /*0004*/ 	.word	index@(_Z4testxx)
        /*0008*/ 	.word	0x00000004


	//----- nvinfo : EIATTR_FRAME_SIZE
	.align		4
.L_1:
        /*000c*/ 	.byte	0x04, 0x11
        /*000e*/ 	.short	(.L_3 - .L_2)
	.align		4
.L_2:
        /*0010*/ 	.word	index@(_Z4testxx)
        /*0014*/ 	.word	0x00000000


	//----- nvinfo : EIATTR_MIN_STACK_SIZE
	.align		4
.L_3:
        /*0018*/ 	.byte	0x04, 0x12
        /*001a*/ 	.short	(.L_5 - .L_4)
	.align		4
.L_4:
        /*001c*/ 	.word	index@(_Z4testxx)
        /*0020*/ 	.word	0x00000000
.L_5:


//--------------------- .nv.compat                --------------------------
	.section	.nv.compat,"",@"SHT_CUDA_COMPAT_INFO"
	.align	4
        /*0000*/ 	.byte	0x02, 0x09, 0x00, 0x00, 0x02, 0x02, 0x01, 0x00, 0x02, 0x05, 0x05, 0x00, 0x03, 0x07, 0x01, 0x01
        /*0010*/ 	.byte	0x02, 0x03, 0x00, 0x00, 0x02, 0x06, 0x01, 0x00, 0x04, 0x0b, 0x08, 0x00, 0x09, 0x00, 0x00, 0x00
        /*0020*/ 	.byte	0x00, 0x00, 0x00, 0x00


//--------------------- .nv.info._Z4testxx        --------------------------
	.section	.nv.info._Z4testxx,"",@"SHT_CUDA_INFO"
	.sectionflags	@""
	.align	4


	//----- nvinfo : EIATTR_CUDA_API_VERSION
	.align		4
        /*0000*/ 	.byte	0x04, 0x37
        /*0002*/ 	.short	(.L_7 - .L_6)
.L_6:
        /*0004*/ 	.word	0x00000082


	//----- nvinfo : EIATTR_KPARAM_INFO
	.align		4
.L_7:
        /*0008*/ 	.byte	0x04, 0x17
        /*000a*/ 	.short	(.L_9 - .L_8)
.L_8:
        /*000c*/ 	.word	0x00000000
        /*0010*/ 	.short	0x0001
        /*0012*/ 	.short	0x0008
        /*0014*/ 	.byte	0x00, 0xf0, 0x21, 0x00


	//----- nvinfo : EIATTR_KPARAM_INFO
	.align		4
.L_9:
        /*0018*/ 	.byte	0x04, 0x17
        /*001a*/ 	.short	(.L_11 - .L_10)
.L_10:
        /*001c*/ 	.word	0x00000000
        /*0020*/ 	.short	0x0000
        /*0022*/ 	.short	0x0000
        /*0024*/ 	.byte	0x00, 0xf0, 0x21, 0x00


	//----- nvinfo : EIATTR_SPARSE_MMA_MASK
	.align		4
.L_11:
        /*0028*/ 	.byte	0x03, 0x50
        /*002a*/ 	.short	0x0000


	//----- nvinfo : EIATTR_MAXREG_COUNT
	.align		4
        /*002c*/ 	.byte	0x03, 0x1b
        /*002e*/ 	.short	0x00ff


	//----- nvinfo : EIATTR_MERCURY_ISA_VERSION
	.align		4
        /*0030*/ 	.byte	0x03, 0x5f
        /*0032*/ 	.short	0x0101


	//----- nvinfo : EIATTR_VRC_CTA_INIT_COUNT
	.align		4
        /*0034*/ 	.byte	0x02, 0x4a
	.zero		1
	.zero		1


	//----- nvinfo : EIATTR_EXIT_INSTR_OFFSETS
	.align		4
        /*0038*/ 	.byte	0x04, 0x1c
        /*003a*/ 	.short	(.L_13 - .L_12)


	//   ....[0]....
.L_12:
        /*003c*/ 	.word	0x00000010


	//----- nvinfo : EIATTR_CBANK_PARAM_SIZE
	.align		4
.L_13:
        /*0040*/ 	.byte	0x03, 0x19
        /*0042*/ 	.short	0x0010


	//----- nvinfo : EIATTR_PARAM_CBANK
	.align		4
        /*0044*/ 	.byte	0x04, 0x0a
        /*0046*/ 	.short	(.L_15 - .L_14)
	.align		4
.L_14:
        /*0048*/ 	.word	index@(.nv.constant0._Z4testxx)
        /*004c*/ 	.short	0x0380
        /*004e*/ 	.short	0x0010


	//----- nvinfo : EIATTR_SW_WAR
	.align		4
.L_15:
        /*0050*/ 	.byte	0x04, 0x36
        /*0052*/ 	.short	(.L_17 - .L_16)
.L_16:
        /*0054*/ 	.word	0x00000008
.L_17:


//--------------------- .nv.callgraph             --------------------------
	.section	.nv.callgraph,"",@"SHT_CUDA_CALLGRAPH"
	.align	4
	.sectionentsize	8
	.align		4
        /*0000*/ 	.word	0x00000000
	.align		4
        /*0004*/ 	.word	0xffffffff
	.align		4
        /*0008*/ 	.word	0x00000000
	.align		4
        /*000c*/ 	.word	0xfffffffe
	.align		4
        /*0010*/ 	.word	0x00000000
	.align		4
        /*0014*/ 	.word	0xfffffffd
	.align		4
        /*0018*/ 	.word	0x00000000
	.align		4
        /*001c*/ 	.word	0xfffffffc


//--------------------- .text._Z4testxx           --------------------------
	.section	.text._Z4testxx,"ax",@progbits
	.align	128
        .global         _Z4testxx
        .type           _Z4testxx,@function
        .size           _Z4testxx,(.L_x_1 - _Z4testxx)
        .other          _Z4testxx,@"STO_CUDA_ENTRY STV_DEFAULT"
_Z4testxx:
.text._Z4testxx:
[----:B------:R-:W-:Y:S01]  /*0000*/  LDC R1, c[0x0][0x37c] ;  /* 0x0000df00ff017b82 */ /* 0x000fe20000000800 */
[----:B------:R-:W-:Y:S05]  /*0010*/  EXIT ;  /* 0x000000000000794d */ /* 0x000fea0003800000 */
.L_x_0:
[----:B------:R-:W-:-:S00]  /*0020*/  BRA `(.L_x_0) ;  /* 0xfffffffc00fc7947 */ /* 0x000fc0000383ffff */
[----:B------:R-:W-:-:S00]  /*0030*/  NOP ;  /* 0x0000000000007918 */ /* 0x000fc00000000000 */
        /* <DEDUP_REMOVED lines=12> */
.L_x_1:


//--------------------- .nv.shared.reserved.0     --------------------------
	.section	.nv.shared.reserved.0,"aw",@nobits
	.weak		__nv_reservedSMEM_offset_0_alias
	.size		__nv_reservedSMEM_offset_0_alias, 0, 64
	.other		__nv_reservedSMEM_offset_0_alias,@"STO_CUDA_RESERVED_SHARED STV_DEFAULT"
__nv_reservedSMEM_offset_0_alias:
	.zero		0
	.zero		64


//--------------------- .nv.constant0._Z4testxx   --------------------------
	.section	.nv.constant0._Z4testxx,"a",@progbits
	.sectionflags	@""
	.align	4
.nv.constant0._Z4testxx:
	.zero		912


//--------------------- SYMBOLS --------------------------

	.type		.nv.reservedSmem.offset0,@object
	.size		.nv.reservedSmem.offset0,0x4
